//
// Generated by NVIDIA NVVM Compiler
//
// Compiler Build ID: CL-36424714
// Cuda compilation tools, release 13.0, V13.0.88
// Based on NVVM 20.0.0
//

.version 9.0
.target sm_100
.address_size 64

	// .globl	_Z17matrixMultiplyGPUPfS_S_i

.visible .entry _Z17matrixMultiplyGPUPfS_S_i(
	.param .u64 .ptr .align 1 _Z17matrixMultiplyGPUPfS_S_i_param_0,
	.param .u64 .ptr .align 1 _Z17matrixMultiplyGPUPfS_S_i_param_1,
	.param .u64 .ptr .align 1 _Z17matrixMultiplyGPUPfS_S_i_param_2,
	.param .u32 _Z17matrixMultiplyGPUPfS_S_i_param_3
)
{
	.reg .pred 	%p<10>;
	.reg .b32 	%r<40>;
	.reg .b32 	%f<67>;
	.reg .b64 	%rd<67>;

	ld.param.u64 	%rd14, [_Z17matrixMultiplyGPUPfS_S_i_param_0];
	ld.param.u64 	%rd15, [_Z17matrixMultiplyGPUPfS_S_i_param_1];
	ld.param.u32 	%r18, [_Z17matrixMultiplyGPUPfS_S_i_param_3];
	cvta.to.global.u64 	%rd1, %rd15;
	cvta.to.global.u64 	%rd2, %rd14;
	mov.u32 	%r19, %ctaid.y;
	mov.u32 	%r20, %ntid.y;
	mov.u32 	%r21, %tid.y;
	mad.lo.s32 	%r1, %r19, %r20, %r21;
	mov.u32 	%r22, %ctaid.x;
	mov.u32 	%r23, %ntid.x;
	mov.u32 	%r24, %tid.x;
	mad.lo.s32 	%r2, %r22, %r23, %r24;
	max.s32 	%r25, %r1, %r2;
	setp.ge.s32 	%p1, %r25, %r18;
	@%p1 bra 	$L__BB0_13;
	mul.lo.s32 	%r3, %r18, %r1;
	and.b32  	%r4, %r18, 7;
	setp.lt.u32 	%p2, %r18, 8;
	mov.f32 	%f66, 0f00000000;
	mov.b32 	%r38, 0;
	@%p2 bra 	$L__BB0_4;
	and.b32  	%r38, %r18, 2147483640;
	neg.s32 	%r36, %r38;
	mul.wide.s32 	%rd16, %r18, 4;
	add.s64 	%rd3, %rd1, %rd16;
	shl.b32 	%r7, %r18, 3;
	mul.wide.s32 	%rd17, %r18, 8;
	add.s64 	%rd4, %rd1, %rd17;
	mul.wide.s32 	%rd18, %r18, 12;
	add.s64 	%rd5, %rd1, %rd18;
	mul.wide.s32 	%rd19, %r18, 16;
	add.s64 	%rd6, %rd1, %rd19;
	mul.wide.s32 	%rd20, %r18, 20;
	add.s64 	%rd7, %rd1, %rd20;
	mul.wide.s32 	%rd21, %r18, 24;
	add.s64 	%rd8, %rd1, %rd21;
	mul.wide.s32 	%rd22, %r18, 28;
	add.s64 	%rd9, %rd1, %rd22;
	mul.wide.u32 	%rd23, %r3, 4;
	add.s64 	%rd24, %rd23, %rd2;
	add.s64 	%rd66, %rd24, 16;
	mov.f32 	%f66, 0f00000000;
	mov.u32 	%r35, %r2;
$L__BB0_3:
	.pragma "nounroll";
	mul.wide.s32 	%rd25, %r35, 4;
	add.s64 	%rd26, %rd3, %rd25;
	add.s64 	%rd27, %rd4, %rd25;
	add.s64 	%rd28, %rd5, %rd25;
	add.s64 	%rd29, %rd6, %rd25;
	add.s64 	%rd30, %rd7, %rd25;
	add.s64 	%rd31, %rd8, %rd25;
	add.s64 	%rd32, %rd9, %rd25;
	add.s64 	%rd33, %rd1, %rd25;
	ld.global.f32 	%f16, [%rd66+-16];
	ld.global.f32 	%f17, [%rd33];
	fma.rn.f32 	%f18, %f16, %f17, %f66;
	ld.global.f32 	%f19, [%rd66+-12];
	ld.global.f32 	%f20, [%rd26];
	fma.rn.f32 	%f21, %f19, %f20, %f18;
	ld.global.f32 	%f22, [%rd66+-8];
	ld.global.f32 	%f23, [%rd27];
	fma.rn.f32 	%f24, %f22, %f23, %f21;
	ld.global.f32 	%f25, [%rd66+-4];
	ld.global.f32 	%f26, [%rd28];
	fma.rn.f32 	%f27, %f25, %f26, %f24;
	ld.global.f32 	%f28, [%rd66];
	ld.global.f32 	%f29, [%rd29];
	fma.rn.f32 	%f30, %f28, %f29, %f27;
	ld.global.f32 	%f31, [%rd66+4];
	ld.global.f32 	%f32, [%rd30];
	fma.rn.f32 	%f33, %f31, %f32, %f30;
	ld.global.f32 	%f34, [%rd66+8];
	ld.global.f32 	%f35, [%rd31];
	fma.rn.f32 	%f36, %f34, %f35, %f33;
	ld.global.f32 	%f37, [%rd66+12];
	ld.global.f32 	%f38, [%rd32];
	fma.rn.f32 	%f66, %f37, %f38, %f36;
	add.s32 	%r36, %r36, 8;
	add.s32 	%r35, %r35, %r7;
	add.s64 	%rd66, %rd66, 32;
	setp.ne.s32 	%p3, %r36, 0;
	@%p3 bra 	$L__BB0_3;
$L__BB0_4:
	setp.eq.s32 	%p4, %r4, 0;
	@%p4 bra 	$L__BB0_12;
	and.b32  	%r13, %r18, 3;
	setp.lt.u32 	%p5, %r4, 4;
	@%p5 bra 	$L__BB0_7;
	add.s32 	%r27, %r38, %r3;
	mul.wide.u32 	%rd34, %r27, 4;
	add.s64 	%rd35, %rd2, %rd34;
	ld.global.f32 	%f40, [%rd35];
	mad.lo.s32 	%r28, %r38, %r18, %r2;
	mul.wide.s32 	%rd36, %r28, 4;
	add.s64 	%rd37, %rd1, %rd36;
	ld.global.f32 	%f41, [%rd37];
	fma.rn.f32 	%f42, %f40, %f41, %f66;
	cvt.u64.u32 	%rd38, %r3;
	cvt.u64.u32 	%rd39, %r38;
	add.s64 	%rd40, %rd39, %rd38;
	shl.b64 	%rd41, %rd40, 2;
	add.s64 	%rd42, %rd2, %rd41;
	ld.global.f32 	%f43, [%rd42+4];
	mul.wide.s32 	%rd43, %r18, 4;
	add.s64 	%rd44, %rd37, %rd43;
	ld.global.f32 	%f44, [%rd44];
	fma.rn.f32 	%f45, %f43, %f44, %f42;
	ld.global.f32 	%f46, [%rd42+8];
	add.s64 	%rd45, %rd44, %rd43;
	ld.global.f32 	%f47, [%rd45];
	fma.rn.f32 	%f48, %f46, %f47, %f45;
	ld.global.f32 	%f49, [%rd42+12];
	add.s64 	%rd46, %rd45, %rd43;
	ld.global.f32 	%f50, [%rd46];
	fma.rn.f32 	%f66, %f49, %f50, %f48;
	add.s32 	%r38, %r38, 4;
$L__BB0_7:
	setp.eq.s32 	%p6, %r13, 0;
	@%p6 bra 	$L__BB0_12;
	setp.eq.s32 	%p7, %r13, 1;
	@%p7 bra 	$L__BB0_10;
	add.s32 	%r29, %r38, %r3;
	mul.wide.u32 	%rd47, %r29, 4;
	add.s64 	%rd48, %rd2, %rd47;
	ld.global.f32 	%f52, [%rd48];
	mad.lo.s32 	%r30, %r38, %r18, %r2;
	mul.wide.s32 	%rd49, %r30, 4;
	add.s64 	%rd50, %rd1, %rd49;
	ld.global.f32 	%f53, [%rd50];
	fma.rn.f32 	%f54, %f52, %f53, %f66;
	cvt.u64.u32 	%rd51, %r3;
	cvt.u64.u32 	%rd52, %r38;
	add.s64 	%rd53, %rd52, %rd51;
	shl.b64 	%rd54, %rd53, 2;
	add.s64 	%rd55, %rd2, %rd54;
	ld.global.f32 	%f55, [%rd55+4];
	mul.wide.s32 	%rd56, %r18, 4;
	add.s64 	%rd57, %rd50, %rd56;
	ld.global.f32 	%f56, [%rd57];
	fma.rn.f32 	%f66, %f55, %f56, %f54;
	add.s32 	%r38, %r38, 2;
$L__BB0_10:
	and.b32  	%r31, %r18, 1;
	setp.eq.b32 	%p8, %r31, 1;
	not.pred 	%p9, %p8;
	@%p9 bra 	$L__BB0_12;
	add.s32 	%r32, %r38, %r3;
	mul.wide.u32 	%rd58, %r32, 4;
	add.s64 	%rd59, %rd2, %rd58;
	ld.global.f32 	%f57, [%rd59];
	mad.lo.s32 	%r33, %r38, %r18, %r2;
	mul.wide.s32 	%rd60, %r33, 4;
	add.s64 	%rd61, %rd1, %rd60;
	ld.global.f32 	%f58, [%rd61];
	fma.rn.f32 	%f66, %f57, %f58, %f66;
$L__BB0_12:
	ld.param.u64 	%rd65, [_Z17matrixMultiplyGPUPfS_S_i_param_2];
	add.s32 	%r34, %r3, %r2;
	cvta.to.global.u64 	%rd62, %rd65;
	mul.wide.s32 	%rd63, %r34, 4;
	add.s64 	%rd64, %rd62, %rd63;
	st.global.f32 	[%rd64], %f66;
$L__BB0_13:
	ret;

}


// ===== COMPILED SASS (sm_100) =====

	.target	sm_100

	.elftype	@"ET_EXEC"


//--------------------- .note.nv.tkinfo           --------------------------
	.section	.note.nv.tkinfo,"",@"SHT_NOTE"
	.sectionflags	@"SHF_NOTE_NV_TKINFO"
	.tkinfo
        /*0018*/ 	.word	0x00000002
        /*0030*/ 	.string	""
        /*0030*/ 	.string	"ptxas"
        /*0030*/ 	.string	"Cuda compilation tools, release 13.0, V13.0.88"
        /*0030*/ 	.string	"Build cuda_13.0.r13.0/compiler.36424714_0"
        /*0030*/ 	.string	"-arch sm_100 -m 64 "



//--------------------- .note.nv.cuinfo           --------------------------
	.section	.note.nv.cuinfo,"",@"SHT_NOTE"
	.sectionflags	@"SHF_NOTE_NV_CUINFO"
        /*0018*/ 	.short	0x0002
        /*001a*/ 	.short	0x0064
        /*001c*/ 	.short	0x0082
	.zero		2


//--------------------- .nv.info                  --------------------------
	.section	.nv.info,"",@"SHT_CUDA_INFO"
	.align	4


	//----- nvinfo : EIATTR_REGCOUNT
	.align		4
        /*0000*/ 	.byte	0x04, 0x2f
        /*0002*/ 	.short	(.L_1 - .L_0)
	.align		4
.L_0:
        /*0004*/ 	.word	index@(_Z17matrixMultiplyGPUPfS_S_i)
        /*0008*/ 	.word	0x0000001e


	//----- nvinfo : EIATTR_FRAME_SIZE
	.align		4
.L_1:
        /*000c*/ 	.byte	0x04, 0x11
        /*000e*/ 	.short	(.L_3 - .L_2)
	.align		4
.L_2:
        /*0010*/ 	.word	index@(_Z17matrixMultiplyGPUPfS_S_i)
        /*0014*/ 	.word	0x00000000


	//----- nvinfo : EIATTR_MIN_STACK_SIZE
	.align		4
.L_3:
        /*0018*/ 	.byte	0x04, 0x12
        /*001a*/ 	.short	(.L_5 - .L_4)
	.align		4
.L_4:
        /*001c*/ 	.word	index@(_Z17matrixMultiplyGPUPfS_S_i)
        /*0020*/ 	.word	0x00000000
.L_5:


//--------------------- .nv.compat                --------------------------
	.section	.nv.compat,"",@"SHT_CUDA_COMPAT_INFO"
	.align	4
        /*0000*/ 	.byte	0x02, 0x09, 0x00, 0x00, 0x02, 0x02, 0x01, 0x00, 0x02, 0x05, 0x05, 0x00, 0x03, 0x07, 0x01, 0x01
        /*0010*/ 	.byte	0x02, 0x03, 0x00, 0x00, 0x02, 0x06, 0x01, 0x00, 0x04, 0x0b, 0x08, 0x00, 0x09, 0x00, 0x00, 0x00
        /*0020*/ 	.byte	0x00, 0x00, 0x00, 0x00


//--------------------- .nv.info._Z17matrixMultiplyGPUPfS_S_i --------------------------
	.section	.nv.info._Z17matrixMultiplyGPUPfS_S_i,"",@"SHT_CUDA_INFO"
	.sectionflags	@""
	.align	4


	//----- nvinfo : EIATTR_CUDA_API_VERSION
	.align		4
        /*0000*/ 	.byte	0x04, 0x37
        /*0002*/ 	.short	(.L_7 - .L_6)
.L_6:
        /*0004*/ 	.word	0x00000082


	//----- nvinfo : EIATTR_KPARAM_INFO
	.align		4
.L_7:
        /*0008*/ 	.byte	0x04, 0x17
        /*000a*/ 	.short	(.L_9 - .L_8)
.L_8:
        /*000c*/ 	.word	0x00000000
        /*0010*/ 	.short	0x0003
        /*0012*/ 	.short	0x0018
        /*0014*/ 	.byte	0x00, 0xf0, 0x11, 0x00


	//----- nvinfo : EIATTR_KPARAM_INFO
	.align		4
.L_9:
        /*0018*/ 	.byte	0x04, 0x17
        /*001a*/ 	.short	(.L_11 - .L_10)
.L_10:
        /*001c*/ 	.word	0x00000000
        /*0020*/ 	.short	0x0002
        /*0022*/ 	.short	0x0010
        /*0024*/ 	.byte	0x00, 0xf5, 0x21, 0x00


	//----- nvinfo : EIATTR_KPARAM_INFO
	.align		4
.L_11:
        /*0028*/ 	.byte	0x04, 0x17
        /*002a*/ 	.short	(.L_13 - .L_12)
.L_12:
        /*002c*/ 	.word	0x00000000
        /*0030*/ 	.short	0x0001
        /*0032*/ 	.short	0x0008
        /*0034*/ 	.byte	0x00, 0xf5, 0x21, 0x00


	//----- nvinfo : EIATTR_KPARAM_INFO
	.align		4
.L_13:
        /*0038*/ 	.byte	0x04, 0x17
        /*003a*/ 	.short	(.L_15 - .L_14)
.L_14:
        /*003c*/ 	.word	0x00000000
        /*0040*/ 	.short	0x0000
        /*0042*/ 	.short	0x0000
        /*0044*/ 	.byte	0x00, 0xf5, 0x21, 0x00


	//----- nvinfo : EIATTR_SPARSE_MMA_MASK
	.align		4
.L_15:
        /*0048*/ 	.byte	0x03, 0x50
        /*004a*/ 	.short	0x0000


	//----- nvinfo : EIATTR_MAXREG_COUNT
	.align		4
        /*004c*/ 	.byte	0x03, 0x1b
        /*004e*/ 	.short	0x00ff


	//----- nvinfo : EIATTR_MERCURY_ISA_VERSION
	.align		4
        /*0050*/ 	.byte	0x03, 0x5f
        /*0052*/ 	.short	0x0101


	//----- nvinfo : EIATTR_VRC_CTA_INIT_COUNT
	.align		4
        /*0054*/ 	.byte	0x02, 0x4a
	.zero		1
	.zero		1


	//----- nvinfo : EIATTR_EXIT_INSTR_OFFSETS
	.align		4
        /*0058*/ 	.byte	0x04, 0x1c
        /*005a*/ 	.short	(.L_17 - .L_16)


	//   ....[0]....
.L_16:
        /*005c*/ 	.word	0x000000c0


	//   ....[1]....
        /*0060*/ 	.word	0x00000a90


	//----- nvinfo : EIATTR_CBANK_PARAM_SIZE
	.align		4
.L_17:
        /*0064*/ 	.byte	0x03, 0x19
        /*0066*/ 	.short	0x001c


	//----- nvinfo : EIATTR_PARAM_CBANK
	.align		4
        /*0068*/ 	.byte	0x04, 0x0a
        /*006a*/ 	.short	(.L_19 - .L_18)
	.align		4
.L_18:
        /*006c*/ 	.word	index@(.nv.constant0._Z17matrixMultiplyGPUPfS_S_i)
        /*0070*/ 	.short	0x0380
        /*0072*/ 	.short	0x001c


	//----- nvinfo : EIATTR_SW_WAR
	.align		4
.L_19:
        /*0074*/ 	.byte	0x04, 0x36
        /*0076*/ 	.short	(.L_21 - .L_20)
.L_20:
        /*0078*/ 	.word	0x00000008
.L_21:


//--------------------- .nv.callgraph             --------------------------
	.section	.nv.callgraph,"",@"SHT_CUDA_CALLGRAPH"
	.align	4
	.sectionentsize	8
	.align		4
        /*0000*/ 	.word	0x00000000
	.align		4
        /*0004*/ 	.word	0xffffffff
	.align		4
        /*0008*/ 	.word	0x00000000
	.align		4
        /*000c*/ 	.word	0xfffffffe
	.align		4
        /*0010*/ 	.word	0x00000000
	.align		4
        /*0014*/ 	.word	0xfffffffd
	.align		4
        /*0018*/ 	.word	0x00000000
	.align		4
        /*001c*/ 	.word	0xfffffffc


//--------------------- .text._Z17matrixMultiplyGPUPfS_S_i --------------------------
	.section	.text._Z17matrixMultiplyGPUPfS_S_i,"ax",@progbits
	.align	128
        .global         _Z17matrixMultiplyGPUPfS_S_i
        .type           _Z17matrixMultiplyGPUPfS_S_i,@function
        .size           _Z17matrixMultiplyGPUPfS_S_i,(.L_x_5 - _Z17matrixMultiplyGPUPfS_S_i)
        .other          _Z17matrixMultiplyGPUPfS_S_i,@"STO_CUDA_ENTRY STV_DEFAULT"
_Z17matrixMultiplyGPUPfS_S_i:
.text._Z17matrixMultiplyGPUPfS_S_i:
[----:B------:R-:W-:Y:S01]  /*0000*/  LDC R1, c[0x0][0x37c] ;  /* 0x0000df00ff017b82 */ /* 0x000fe20000000800 */
[----:B------:R-:W0:Y:S07]  /*0010*/  S2R R0, SR_TID.Y ;  /* 0x0000000000007919 */ /* 0x000e2e0000002200 */
[----:B------:R-:W0:Y:S01]  /*0020*/  S2UR UR4, SR_CTAID.Y ;  /* 0x00000000000479c3 */ /* 0x000e220000002600 */
[----:B------:R-:W1:Y:S01]  /*0030*/  LDCU UR20, c[0x0][0x398] ;  /* 0x00007300ff1477ac */ /* 0x000e620008000800 */
[----:B------:R-:W2:Y:S06]  /*0040*/  S2R R3, SR_TID.X ;  /* 0x0000000000037919 */ /* 0x000eac0000002100 */
[----:B------:R-:W0:Y:S08]  /*0050*/  LDC R13, c[0x0][0x364] ;  /* 0x0000d900ff0d7b82 */ /* 0x000e300000000800 */
[----:B------:R-:W2:Y:S08]  /*0060*/  S2UR UR5, SR_CTAID.X ;  /* 0x00000000000579c3 */ /* 0x000eb00000002500 */
[----:B------:R-:W2:Y:S01]  /*0070*/  LDC R2, c[0x0][0x360] ;  /* 0x0000d800ff027b82 */ /* 0x000ea20000000800 */
[----:B0-----:R-:W-:-:S02]  /*0080*/  IMAD R13, R13, UR4, R0 ;  /* 0x000000040d0d7c24 */ /* 0x001fc4000f8e0200 */
[----:B--2---:R-:W-:-:S05]  /*0090*/  IMAD R0, R2, UR5, R3 ;  /* 0x0000000502007c24 */ /* 0x004fca000f8e0203 */
[----:B------:R-:W-:-:S04]  /*00a0*/  VIMNMX R2, PT, PT, R13, R0, !PT ;  /* 0x000000000d027248 */ /* 0x000fc80007fe0100 */
[----:B-1----:R-:W-:-:S13]  /*00b0*/  ISETP.GE.AND P0, PT, R2, UR20, PT ;  /* 0x0000001402007c0c */ /* 0x002fda000bf06270 */
[----:B------:R-:W-:Y:S05]  /*00c0*/  @P0 EXIT ;  /* 0x000000000000094d */ /* 0x000fea0003800000 */
[----:B------:R-:W-:Y:S01]  /*00d0*/  UISETP.GE.U32.AND UP0, UPT, UR20, 0x8, UPT ;  /* 0x000000081400788c */ /* 0x000fe2000bf06070 */
[----:B------:R-:W-:Y:S02]  /*00e0*/  HFMA2 R12, -RZ, RZ, 0, 0 ;  /* 0x00000000ff0c7431 */ /* 0x000fe400000001ff */
[----:B------:R-:W-:Y:S01]  /*00f0*/  IMAD R13, R13, UR20, RZ ;  /* 0x000000140d0d7c24 */ /* 0x000fe2000f8e02ff */
[----:B------:R-:W-:Y:S01]  /*0100*/  UMOV UR4, URZ ;  /* 0x000000ff00047c82 */ /* 0x000fe20008000000 */
[----:B------:R-:W0:Y:S04]  /*0110*/  LDCU.64 UR18, c[0x0][0x358] ;  /* 0x00006b00ff1277ac */ /* 0x000e280008000a00 */
[----:B------:R-:W-:Y:S05]  /*0120*/  BRA.U !UP0, `(.L_x_0) ;  /* 0x0000000508047547 */ /* 0x000fea000b800000 */
[----:B------:R-:W1:Y:S01]  /*0130*/  LDCU.128 UR24, c[0x0][0x380] ;  /* 0x00007000ff1877ac */ /* 0x000e620008000c00 */
[----:B------:R-:W-:Y:S02]  /*0140*/  MOV R12, RZ ;  /* 0x000000ff000c7202 */ /* 0x000fe40000000f00 */
[----:B------:R-:W-:Y:S01]  /*0150*/  MOV R14, R0 ;  /* 0x00000000000e7202 */ /* 0x000fe20000000f00 */
[----:B------:R-:W-:-:S04]  /*0160*/  ULOP3.LUT UR4, UR20, 0x7ffffff8, URZ, 0xc0, !UPT ;  /* 0x7ffffff814047892 */ /* 0x000fc8000f8ec0ff */
[----:B------:R-:W-:Y:S01]  /*0170*/  UIADD3 UR5, UPT, UPT, -UR4, URZ, URZ ;  /* 0x000000ff04057290 */ /* 0x000fe2000fffe1ff */
[----:B-1----:R-:W-:Y:S01]  /*0180*/  MOV R2, UR24 ;  /* 0x0000001800027c02 */ /* 0x002fe20008000f00 */
[----:B------:R-:W-:Y:S01]  /*0190*/  UIMAD.WIDE UR6, UR20, 0x8, UR26 ;  /* 0x00000008140678a5 */ /* 0x000fe2000f8e021a */
[----:B------:R-:W-:Y:S01]  /*01a0*/  MOV R3, UR25 ;  /* 0x0000001900037c02 */ /* 0x000fe20008000f00 */
[----:B------:R-:W-:Y:S02]  /*01b0*/  UIMAD.WIDE UR8, UR20, 0xc, UR26 ;  /* 0x0000000c140878a5 */ /* 0x000fe4000f8e021a */
[----:B------:R-:W-:Y:S01]  /*01c0*/  UIMAD.WIDE UR10, UR20, 0x10, UR26 ;  /* 0x00000010140a78a5 */ /* 0x000fe2000f8e021a */
[----:B------:R-:W-:Y:S01]  /*01d0*/  IMAD.WIDE.U32 R2, R13, 0x4, R2 ;  /* 0x000000040d027825 */ /* 0x000fe200078e0002 */
[----:B------:R-:W-:Y:S02]  /*01e0*/  UIMAD.WIDE UR12, UR20, 0x14, UR26 ;  /* 0x00000014140c78a5 */ /* 0x000fe4000f8e021a */
[----:B------:R-:W-:Y:S01]  /*01f0*/  UIMAD.WIDE UR14, UR20, 0x18, UR26 ;  /* 0x00000018140e78a5 */ /* 0x000fe2000f8e021a */
[----:B------:R-:W-:Y:S01]  /*0200*/  IADD3 R2, P0, PT, R2, 0x10, RZ ;  /* 0x0000001002027810 */ /* 0x000fe20007f1e0ff */
[----:B------:R-:W-:-:S03]  /*0210*/  UIMAD.WIDE UR16, UR20, 0x1c, UR26 ;  /* 0x0000001c141078a5 */ /* 0x000fc6000f8e021a */
[----:B------:R-:W-:-:S09]  /*0220*/  IADD3.X R3, PT, PT, RZ, R3, RZ, P0, !PT ;  /* 0x00000003ff037210 */ /* 0x000fd200007fe4ff */
.L_x_1:
[----:B------:R-:W-:Y:S01]  /*0230*/  UIMAD.WIDE UR22, UR20, 0x4, UR26 ;  /* 0x00000004141678a5 */ /* 0x000fe2000f8e021a */
[----:B------:R-:W-:Y:S02]  /*0240*/  IMAD.MOV.U32 R23, RZ, RZ, 0x4 ;  /* 0x00000004ff177424 */ /* 0x000fe400078e00ff */
[----:B------:R-:W-:Y:S01]  /*0250*/  HFMA2 R11, -RZ, RZ, 0, 2.384185791015625e-07 ;  /* 0x00000004ff0b7431 */ /* 0x000fe200000001ff */
[----:B------:R-:W-:Y:S01]  /*0260*/  MOV R25, 0x4 ;  /* 0x0000000400197802 */ /* 0x000fe20000000f00 */
[----:B0-----:R-:W2:Y:S01]  /*0270*/  LDG.E R21, desc[UR18][R2.64+-0x10] ;  /* 0xfffff01202157981 */ /* 0x001ea2000c1e1900 */
[C---:B------:R-:W-:Y:S01]  /*0280*/  IMAD.WIDE R22, R14.reuse, R23, UR26 ;  /* 0x0000001a0e167e25 */ /* 0x040fe2000f8e0217 */
[----:B------:R-:W-:Y:S02]  /*0290*/  MOV R8, UR22 ;  /* 0x0000001600087c02 */ /* 0x000fe40008000f00 */
[----:B------:R-:W-:Y:S01]  /*02a0*/  MOV R9, UR23 ;  /* 0x0000001700097c02 */ /* 0x000fe20008000f00 */
[----:B------:R-:W3:Y:S02]  /*02b0*/  LDG.E R19, desc[UR18][R2.64+-0xc] ;  /* 0xfffff41202137981 */ /* 0x000ee4000c1e1900 */
[----:B------:R-:W-:-:S02]  /*02c0*/  IMAD.WIDE R8, R14, 0x4, R8 ;  /* 0x000000040e087825 */ /* 0x000fc400078e0208 */
[----:B------:R-:W2:Y:S01]  /*02d0*/  LDG.E R22, desc[UR18][R22.64] ;  /* 0x0000001216167981 */ /* 0x000ea2000c1e1900 */
[----:B------:R-:W-:Y:S01]  /*02e0*/  MOV R5, 0x4 ;  /* 0x0000000400057802 */ /* 0x000fe20000000f00 */
[C---:B------:R-:W-:Y:S02]  /*02f0*/  IMAD.WIDE R24, R14.reuse, R25, UR6 ;  /* 0x000000060e187e25 */ /* 0x040fe4000f8e0219 */
[----:B------:R0:W3:Y:S02]  /*0300*/  LDG.E R20, desc[UR18][R8.64] ;  /* 0x0000001208147981 */ /* 0x0000e4000c1e1900 */
[----:B------:R-:W-:Y:S02]  /*0310*/  IMAD.WIDE R10, R14, R11, UR8 ;  /* 0x000000080e0a7e25 */ /* 0x000fe4000f8e020b */
[----:B------:R-:W4:Y:S04]  /*0320*/  LDG.E R18, desc[UR18][R24.64] ;  /* 0x0000001218127981 */ /* 0x000f28000c1e1900 */
[----:B------:R-:W4:Y:S01]  /*0330*/  LDG.E R17, desc[UR18][R2.64+-0x8] ;  /* 0xfffff81202117981 */ /* 0x000f22000c1e1900 */
[----:B0-----:R-:W-:-:S02]  /*0340*/  HFMA2 R9, -RZ, RZ, 0, 2.384185791015625e-07 ;  /* 0x00000004ff097431 */ /* 0x001fc400000001ff */
[----:B------:R-:W-:Y:S01]  /*0350*/  IMAD.MOV.U32 R7, RZ, RZ, 0x4 ;  /* 0x00000004ff077424 */ /* 0x000fe200078e00ff */
[----:B------:R0:W5:Y:S01]  /*0360*/  LDG.E R16, desc[UR18][R10.64] ;  /* 0x000000120a107981 */ /* 0x000162000c1e1900 */
[----:B------:R-:W-:-:S03]  /*0370*/  IMAD.WIDE R4, R14, R5, UR10 ;  /* 0x0000000a0e047e25 */ /* 0x000fc6000f8e0205 */
[----:B------:R-:W5:Y:S01]  /*0380*/  LDG.E R15, desc[UR18][R2.64+-0x4] ;  /* 0xfffffc12020f7981 */ /* 0x000f62000c1e1900 */
[C---:B------:R-:W-:Y:S01]  /*0390*/  IMAD.WIDE R6, R14.reuse, R7, UR12 ;  /* 0x0000000c0e067e25 */ /* 0x040fe2000f8e0207 */
[----:B------:R-:W-:Y:S02]  /*03a0*/  MOV R27, 0x4 ;  /* 0x00000004001b7802 */ /* 0x000fe40000000f00 */
[----:B------:R1:W5:Y:S01]  /*03b0*/  LDG.E R4, desc[UR18][R4.64] ;  /* 0x0000001204047981 */ /* 0x000362000c1e1900 */
[----:B------:R-:W-:-:S03]  /*03c0*/  IMAD.WIDE R8, R14, R9, UR14 ;  /* 0x0000000e0e087e25 */ /* 0x000fc6000f8e0209 */
[----:B------:R-:W5:Y:S01]  /*03d0*/  LDG.E R23, desc[UR18][R2.64] ;  /* 0x0000001202177981 */ /* 0x000f62000c1e1900 */
[----:B0-----:R-:W-:-:S03]  /*03e0*/  IMAD.WIDE R10, R14, R27, UR16 ;  /* 0x000000100e0a7e25 */ /* 0x001fc6000f8e021b */
[----:B------:R-:W5:Y:S04]  /*03f0*/  LDG.E R7, desc[UR18][R6.64] ;  /* 0x0000001206077981 */ /* 0x000f68000c1e1900 */
[----:B------:R-:W5:Y:S04]  /*0400*/  LDG.E R24, desc[UR18][R2.64+0x4] ;  /* 0x0000041202187981 */ /* 0x000f68000c1e1900 */
[----:B------:R-:W5:Y:S04]  /*0410*/  LDG.E R8, desc[UR18][R8.64] ;  /* 0x0000001208087981 */ /* 0x000f68000c1e1900 */
[----:B------:R-:W5:Y:S04]  /*0420*/  LDG.E R25, desc[UR18][R2.64+0x8] ;  /* 0x0000081202197981 */ /* 0x000f68000c1e1900 */
[----:B------:R-:W5:Y:S04]  /*0430*/  LDG.E R10, desc[UR18][R10.64] ;  /* 0x000000120a0a7981 */ /* 0x000f68000c1e1900 */
[----:B------:R0:W5:Y:S01]  /*0440*/  LDG.E R27, desc[UR18][R2.64+0xc] ;  /* 0x00000c12021b7981 */ /* 0x000162000c1e1900 */
[----:B------:R-:W-:-:S04]  /*0450*/  UIADD3 UR5, UPT, UPT, UR5, 0x8, URZ ;  /* 0x0000000805057890 */ /* 0x000fc8000fffe0ff */
[----:B------:R-:W-:Y:S01]  /*0460*/  UISETP.NE.AND UP0, UPT, UR5, URZ, UPT ;  /* 0x000000ff0500728c */ /* 0x000fe2000bf05270 */
[----:B-1----:R-:W-:Y:S02]  /*0470*/  MOV R5, UR20 ;  /* 0x0000001400057c02 */ /* 0x002fe40008000f00 */
[----:B0-----:R-:W-:Y:S02]  /*0480*/  IADD3 R2, P0, PT, R2, 0x20, RZ ;  /* 0x0000002002027810 */ /* 0x001fe40007f1e0ff */
[----:B------:R-:W-:Y:S02]  /*0490*/  LEA R14, R5, R14, 0x3 ;  /* 0x0000000e050e7211 */ /* 0x000fe400078e18ff */
[----:B------:R-:W-:Y:S01]  /*04a0*/  IADD3.X R3, PT, PT, RZ, R3, RZ, P0, !PT ;  /* 0x00000003ff037210 */ /* 0x000fe200007fe4ff */
[----:B--2---:R-:W-:-:S04]  /*04b0*/  FFMA R22, R21, R22, R12 ;  /* 0x0000001615167223 */ /* 0x004fc8000000000c */
[----:B---3--:R-:W-:-:S04]  /*04c0*/  FFMA R20, R19, R20, R22 ;  /* 0x0000001413147223 */ /* 0x008fc80000000016 */
[----:B----4-:R-:W-:-:S04]  /*04d0*/  FFMA R18, R17, R18, R20 ;  /* 0x0000001211127223 */ /* 0x010fc80000000014 */
[----:B-----5:R-:W-:-:S04]  /*04e0*/  FFMA R16, R15, R16, R18 ;  /* 0x000000100f107223 */ /* 0x020fc80000000012 */
[----:B------:R-:W-:-:S04]  /*04f0*/  FFMA R23, R23, R4, R16 ;  /* 0x0000000417177223 */ /* 0x000fc80000000010 */
[----:B------:R-:W-:-:S04]  /*0500*/  FFMA R24, R24, R7, R23 ;  /* 0x0000000718187223 */ /* 0x000fc80000000017 */
[----:B------:R-:W-:-:S04]  /*0510*/  FFMA R8, R25, R8, R24 ;  /* 0x0000000819087223 */ /* 0x000fc80000000018 */
[----:B------:R-:W-:Y:S01]  /*0520*/  FFMA R12, R27, R10, R8 ;  /* 0x0000000a1b0c7223 */ /* 0x000fe20000000008 */
[----:B------:R-:W-:Y:S06]  /*0530*/  BRA.U UP0, `(.L_x_1) ;  /* 0xfffffffd003c7547 */ /* 0x000fec000b83ffff */
.L_x_0:
[----:B------:R-:W-:-:S04]  /*0540*/  ULOP3.LUT UR6, UR20, 0x7, URZ, 0xc0, !UPT ;  /* 0x0000000714067892 */ /* 0x000fc8000f8ec0ff */
[----:B------:R-:W-:-:S09]  /*0550*/  UISETP.NE.AND UP0, UPT, UR6, URZ, UPT ;  /* 0x000000ff0600728c */ /* 0x000fd2000bf05270 */
[----:B------:R-:W-:Y:S05]  /*0560*/  BRA.U !UP0, `(.L_x_2) ;  /* 0x0000000508387547 */ /* 0x000fea000b800000 */
[----:B------:R-:W-:Y:S02]  /*0570*/  UISETP.GE.U32.AND UP0, UPT, UR6, 0x4, UPT ;  /* 0x000000040600788c */ /* 0x000fe4000bf06070 */
[----:B------:R-:W-:-:S04]  /*0580*/  ULOP3.LUT UR5, UR20, 0x3, URZ, 0xc0, !UPT ;  /* 0x0000000314057892 */ /* 0x000fc8000f8ec0ff */
[----:B------:R-:W-:-:S03]  /*0590*/  UISETP.NE.AND UP1, UPT, UR5, URZ, UPT ;  /* 0x000000ff0500728c */ /* 0x000fc6000bf25270 */
[----:B------:R-:W-:Y:S08]  /*05a0*/  BRA.U !UP0, `(.L_x_3) ;  /* 0x00000001087c7547 */ /* 0x000ff0000b800000 */
[----:B------:R-:W1:Y:S01]  /*05b0*/  LDC.64 R6, c[0x0][0x388] ;  /* 0x0000e200ff067b82 */ /* 0x000e620000000a00 */
[----:B------:R-:W2:Y:S01]  /*05c0*/  LDCU.64 UR6, c[0x0][0x380] ;  /* 0x00007000ff0677ac */ /* 0x000ea20008000a00 */
[----:B------:R-:W-:Y:S01]  /*05d0*/  IMAD.U32 R9, RZ, RZ, UR4 ;  /* 0x00000004ff097e24 */ /* 0x000fe2000f8e00ff */
[C---:B------:R-:W-:Y:S02]  /*05e0*/  IADD3 R3, PT, PT, R13.reuse, UR4, RZ ;  /* 0x000000040d037c10 */ /* 0x040fe4000fffe0ff */
[----:B------:R-:W-:Y:S01]  /*05f0*/  IADD3 R10, P0, PT, R13, UR4, RZ ;  /* 0x000000040d0a7c10 */ /* 0x000fe2000ff1e0ff */
[----:B------:R-:W-:Y:S01]  /*0600*/  IMAD R9, R9, UR20, R0 ;  /* 0x0000001409097c24 */ /* 0x000fe2000f8e0200 */
[----:B------:R-:W-:Y:S01]  /*0610*/  MOV R11, UR20 ;  /* 0x00000014000b7c02 */ /* 0x000fe20008000f00 */
[----:B------:R-:W3:Y:S01]  /*0620*/  LDC.64 R4, c[0x0][0x380] ;  /* 0x0000e000ff047b82 */ /* 0x000ee20000000a00 */
[----:B------:R-:W-:Y:S01]  /*0630*/  MOV R15, UR20 ;  /* 0x00000014000f7c02 */ /* 0x000fe20008000f00 */
[----:B-1----:R-:W-:Y:S01]  /*0640*/  IMAD.WIDE R6, R9, 0x4, R6 ;  /* 0x0000000409067825 */ /* 0x002fe200078e0206 */
[----:B------:R-:W-:-:S05]  /*0650*/  MOV R9, UR20 ;  /* 0x0000001400097c02 */ /* 0x000fca0008000f00 */
[----:B------:R-:W-:Y:S02]  /*0660*/  IMAD.WIDE R8, R9, 0x4, R6 ;  /* 0x0000000409087825 */ /* 0x000fe400078e0206 */
[----:B0-----:R-:W4:Y:S02]  /*0670*/  LDG.E R6, desc[UR18][R6.64] ;  /* 0x0000001206067981 */ /* 0x001f24000c1e1900 */
[----:B---3--:R-:W-:Y:S01]  /*0680*/  IMAD.WIDE.U32 R4, R3, 0x4, R4 ;  /* 0x0000000403047825 */ /* 0x008fe200078e0004 */
[----:B------:R-:W-:Y:S01]  /*0690*/  IADD3.X R3, PT, PT, RZ, RZ, RZ, P0, !PT ;  /* 0x000000ffff037210 */ /* 0x000fe200007fe4ff */
[----:B------:R-:W3:Y:S01]  /*06a0*/  LDG.E R17, desc[UR18][R8.64] ;  /* 0x0000001208117981 */ /* 0x000ee2000c1e1900 */
[----:B--2---:R-:W-:-:S03]  /*06b0*/  LEA R2, P0, R10, UR6, 0x2 ;  /* 0x000000060a027c11 */ /* 0x004fc6000f8010ff */
[----:B------:R-:W4:Y:S01]  /*06c0*/  LDG.E R5, desc[UR18][R4.64] ;  /* 0x0000001204057981 */ /* 0x000f22000c1e1900 */
[----:B------:R-:W-:Y:S01]  /*06d0*/  LEA.HI.X R3, R10, UR7, R3, 0x2, P0 ;  /* 0x000000070a037c11 */ /* 0x000fe200080f1403 */
[----:B------:R-:W-:-:S04]  /*06e0*/  IMAD.WIDE R10, R11, 0x4, R8 ;  /* 0x000000040b0a7825 */ /* 0x000fc800078e0208 */
[----:B------:R-:W3:Y:S01]  /*06f0*/  LDG.E R16, desc[UR18][R2.64+0x4] ;  /* 0x0000041202107981 */ /* 0x000ee2000c1e1900 */
[----:B------:R-:W-:-:S03]  /*0700*/  IMAD.WIDE R14, R15, 0x4, R10 ;  /* 0x000000040f0e7825 */ /* 0x000fc600078e020a */
[----:B------:R-:W2:Y:S04]  /*0710*/  LDG.E R19, desc[UR18][R10.64] ;  /* 0x000000120a137981 */ /* 0x000ea8000c1e1900 */
[----:B------:R-:W2:Y:S04]  /*0720*/  LDG.E R18, desc[UR18][R2.64+0x8] ;  /* 0x0000081202127981 */ /* 0x000ea8000c1e1900 */
[----:B------:R-:W5:Y:S04]  /*0730*/  LDG.E R20, desc[UR18][R2.64+0xc] ;  /* 0x00000c1202147981 */ /* 0x000f68000c1e1900 */
[----:B------:R-:W5:Y:S01]  /*0740*/  LDG.E R14, desc[UR18][R14.64] ;  /* 0x000000120e0e7981 */ /* 0x000f62000c1e1900 */
[----:B------:R-:W-:Y:S01]  /*0750*/  UIADD3 UR4, UPT, UPT, UR4, 0x4, URZ ;  /* 0x0000000404047890 */ /* 0x000fe2000fffe0ff */
[----:B----4-:R-:W-:-:S04]  /*0760*/  FFMA R5, R5, R6, R12 ;  /* 0x0000000605057223 */ /* 0x010fc8000000000c */
[----:B---3--:R-:W-:-:S04]  /*0770*/  FFMA R5, R16, R17, R5 ;  /* 0x0000001110057223 */ /* 0x008fc80000000005 */
[----:B--2---:R-:W-:-:S04]  /*0780*/  FFMA R5, R18, R19, R5 ;  /* 0x0000001312057223 */ /* 0x004fc80000000005 */
[----:B-----5:R-:W-:-:S07]  /*0790*/  FFMA R12, R20, R14, R5 ;  /* 0x0000000e140c7223 */ /* 0x020fce0000000005 */
.L_x_3:
[----:B------:R-:W-:Y:S05]  /*07a0*/  BRA.U !UP1, `(.L_x_2) ;  /* 0x0000000109a87547 */ /* 0x000fea000b800000 */
[----:B------:R-:W-:Y:S01]  /*07b0*/  UISETP.NE.AND UP0, UPT, UR5, 0x1, UPT ;  /* 0x000000010500788c */ /* 0x000fe2000bf05270 */
[----:B------:R-:W-:Y:S01]  /*07c0*/  MOV R7, UR4 ;  /* 0x0000000400077c02 */ /* 0x000fe20008000f00 */
[----:B------:R-:W-:Y:S02]  /*07d0*/  ULOP3.LUT UR5, UR20, 0x1, URZ, 0xc0, !UPT ;  /* 0x0000000114057892 */ /* 0x000fe4000f8ec0ff */
[----:B------:R-:W-:Y:S02]  /*07e0*/  MOV R15, UR20 ;  /* 0x00000014000f7c02 */ /* 0x000fe40008000f00 */
[----:B------:R-:W-:Y:S01]  /*07f0*/  UISETP.NE.U32.AND UP1, UPT, UR5, 0x1, UPT ;  /* 0x000000010500788c */ /* 0x000fe2000bf25070 */
[----:B------:R-:W-:-:S04]  /*0800*/  PLOP3.LUT P1, PT, PT, PT, UP0, 0x80, 0x8 ;  /* 0x000000000008781c */ /* 0x000fc80003f2f008 */
[----:B------:R-:W1:Y:S01]  /*0810*/  @UP0 LDCU.128 UR8, c[0x0][0x380] ;  /* 0x00007000ff0807ac */ /* 0x000e620008000c00 */
[----:B------:R-:W-:Y:S01]  /*0820*/  PLOP3.LUT P0, PT, PT, PT, UP1, 0x80, 0x8 ;  /* 0x000000000008781c */ /* 0x000fe20003f0f018 */
[----:B------:R-:W2:Y:S04]  /*0830*/  @UP0 LDCU.64 UR6, c[0x0][0x380] ;  /* 0x00007000ff0607ac */ /* 0x000ea80008000a00 */
[----:B------:R-:W3:Y:S03]  /*0840*/  @!UP1 LDCU.128 UR12, c[0x0][0x380] ;  /* 0x00007000ff0c97ac */ /* 0x000ee60008000c00 */
[C---:B------:R-:W-:Y:S02]  /*0850*/  @P1 IADD3 R3, PT, PT, R13.reuse, UR4, RZ ;  /* 0x000000040d031c10 */ /* 0x040fe4000fffe0ff */
[----:B------:R-:W-:Y:S01]  /*0860*/  @P1 IADD3 R6, P2, PT, R13, UR4, RZ ;  /* 0x000000040d061c10 */ /* 0x000fe2000ff5e0ff */
[----:B------:R-:W-:Y:S01]  /*0870*/  @UP0 UIADD3 UR4, UPT, UPT, UR4, 0x2, URZ ;  /* 0x0000000204040890 */ /* 0x000fe2000fffe0ff */
[----:B-1----:R-:W-:Y:S01]  /*0880*/  MOV R11, UR9 ;  /* 0x00000009000b7c02 */ /* 0x002fe20008000f00 */
[----:B------:R-:W-:Y:S01]  /*0890*/  IMAD.U32 R10, RZ, RZ, UR8 ;  /* 0x00000008ff0a7e24 */ /* 0x000fe2000f8e00ff */
[----:B------:R-:W-:-:S02]  /*08a0*/  MOV R4, UR10 ;  /* 0x0000000a00047c02 */ /* 0x000fc40008000f00 */
[----:B------:R-:W-:Y:S01]  /*08b0*/  MOV R5, UR11 ;  /* 0x0000000b00057c02 */ /* 0x000fe20008000f00 */
[----:B------:R-:W-:-:S04]  /*08c0*/  @P1 IMAD.WIDE.U32 R10, R3, 0x4, R10 ;  /* 0x00000004030a1825 */ /* 0x000fc800078e000a */
[----:B------:R-:W-:Y:S01]  /*08d0*/  @P1 IMAD R3, R7, UR20, R0 ;  /* 0x0000001407031c24 */ /* 0x000fe2000f8e0200 */
[----:B------:R-:W-:Y:S01]  /*08e0*/  @P1 IADD3.X R7, PT, PT, RZ, RZ, RZ, P2, !PT ;  /* 0x000000ffff071210 */ /* 0x000fe200017fe4ff */
[----:B------:R-:W-:Y:S01]  /*08f0*/  IMAD.U32 R19, RZ, RZ, UR4 ;  /* 0x00000004ff137e24 */ /* 0x000fe2000f8e00ff */
[C---:B--2---:R-:W-:Y:S01]  /*0900*/  @P1 LEA R2, P2, R6.reuse, UR6, 0x2 ;  /* 0x0000000606021c11 */ /* 0x044fe2000f8410ff */
[----:B------:R-:W-:Y:S01]  /*0910*/  @P1 IMAD.WIDE R4, R3, 0x4, R4 ;  /* 0x0000000403041825 */ /* 0x000fe200078e0204 */
[----:B------:R-:W-:Y:S01]  /*0920*/  @!P0 IADD3 R17, PT, PT, R13, UR4, RZ ;  /* 0x000000040d118c10 */ /* 0x000fe2000fffe0ff */
[----:B0-----:R-:W2:Y:S01]  /*0930*/  @P1 LDG.E R11, desc[UR18][R10.64] ;  /* 0x000000120a0b1981 */ /* 0x001ea2000c1e1900 */
[----:B------:R-:W-:Y:S01]  /*0940*/  @P1 LEA.HI.X R3, R6, UR7, R7, 0x2, P2 ;  /* 0x0000000706031c11 */ /* 0x000fe200090f1407 */
[----:B------:R-:W-:Y:S01]  /*0950*/  @!P0 IMAD R19, R19, UR20, R0 ;  /* 0x0000001413138c24 */ /* 0x000fe2000f8e0200 */
[----:B---3--:R-:W-:Y:S01]  /*0960*/  MOV R6, UR12 ;  /* 0x0000000c00067c02 */ /* 0x008fe20008000f00 */
[----:B------:R-:W-:Y:S01]  /*0970*/  @P1 IMAD.WIDE R14, R15, 0x4, R4 ;  /* 0x000000040f0e1825 */ /* 0x000fe200078e0204 */
[----:B------:R-:W-:Y:S01]  /*0980*/  MOV R7, UR13 ;  /* 0x0000000d00077c02 */ /* 0x000fe20008000f00 */
[----:B------:R-:W2:Y:S01]  /*0990*/  @P1 LDG.E R4, desc[UR18][R4.64] ;  /* 0x0000001204041981 */ /* 0x000ea2000c1e1900 */
[----:B------:R-:W-:-:S02]  /*09a0*/  MOV R8, UR14 ;  /* 0x0000000e00087c02 */ /* 0x000fc40008000f00 */
[----:B------:R-:W-:Y:S01]  /*09b0*/  MOV R9, UR15 ;  /* 0x0000000f00097c02 */ /* 0x000fe20008000f00 */
[----:B------:R-:W-:Y:S01]  /*09c0*/  @!P0 IMAD.WIDE.U32 R6, R17, 0x4, R6 ;  /* 0x0000000411068825 */ /* 0x000fe200078e0006 */
[----:B------:R-:W3:Y:S03]  /*09d0*/  @P1 LDG.E R14, desc[UR18][R14.64] ;  /* 0x000000120e0e1981 */ /* 0x000ee6000c1e1900 */
[----:B------:R-:W-:Y:S01]  /*09e0*/  @!P0 IMAD.WIDE R8, R19, 0x4, R8 ;  /* 0x0000000413088825 */ /* 0x000fe200078e0208 */
[----:B------:R-:W3:Y:S04]  /*09f0*/  @P1 LDG.E R2, desc[UR18][R2.64+0x4] ;  /* 0x0000041202021981 */ /* 0x000ee8000c1e1900 */
[----:B------:R-:W4:Y:S04]  /*0a00*/  @!P0 LDG.E R7, desc[UR18][R6.64] ;  /* 0x0000001206078981 */ /* 0x000f28000c1e1900 */
[----:B------:R-:W4:Y:S01]  /*0a10*/  @!P0 LDG.E R8, desc[UR18][R8.64] ;  /* 0x0000001208088981 */ /* 0x000f22000c1e1900 */
[----:B--2---:R-:W-:-:S04]  /*0a20*/  @P1 FFMA R11, R11, R4, R12 ;  /* 0x000000040b0b1223 */ /* 0x004fc8000000000c */
[----:B---3--:R-:W-:-:S04]  /*0a30*/  @P1 FFMA R12, R2, R14, R11 ;  /* 0x0000000e020c1223 */ /* 0x008fc8000000000b */
[----:B----4-:R-:W-:-:S07]  /*0a40*/  @!P0 FFMA R12, R7, R8, R12 ;  /* 0x00000008070c8223 */ /* 0x010fce000000000c */
.L_x_2:
[----:B------:R-:W1:Y:S01]  /*0a50*/  LDC.64 R2, c[0x0][0x390] ;  /* 0x0000e400ff027b82 */ /* 0x000e620000000a00 */
[----:B------:R-:W-:-:S05]  /*0a60*/  IADD3 R13, PT, PT, R0, R13, RZ ;  /* 0x0000000d000d7210 */ /* 0x000fca0007ffe0ff */
[----:B-1----:R-:W-:-:S05]  /*0a70*/  IMAD.WIDE R2, R13, 0x4, R2 ;  /* 0x000000040d027825 */ /* 0x002fca00078e0202 */
[----:B0-----:R-:W-:Y:S01]  /*0a80*/  STG.E desc[UR18][R2.64], R12 ;  /* 0x0000000c02007986 */ /* 0x001fe2000c101912 */
[----:B------:R-:W-:Y:S05]  /*0a90*/  EXIT ;  /* 0x000000000000794d */ /* 0x000fea0003800000 */
.L_x_4:
[----:B------:R-:W-:-:S00]  /*0aa0*/  BRA `(.L_x_4) ;  /* 0xfffffffc00fc7947 */ /* 0x000fc0000383ffff */
[----:B------:R-:W-:-:S00]  /*0ab0*/  NOP ;  /* 0x0000000000007918 */ /* 0x000fc00000000000 */
        /* <DEDUP_REMOVED lines=12> */
.L_x_5:


//--------------------- .nv.shared.reserved.0     --------------------------
	.section	.nv.shared.reserved.0,"aw",@nobits
	.weak		__nv_reservedSMEM_offset_0_alias
	.size		__nv_reservedSMEM_offset_0_alias, 0, 64
	.other		__nv_reservedSMEM_offset_0_alias,@"STO_CUDA_RESERVED_SHARED STV_DEFAULT"
__nv_reservedSMEM_offset_0_alias:
	.zero		0
	.zero		64


//--------------------- .nv.constant0._Z17matrixMultiplyGPUPfS_S_i --------------------------
	.section	.nv.constant0._Z17matrixMultiplyGPUPfS_S_i,"a",@progbits
	.sectionflags	@""
	.align	4
.nv.constant0._Z17matrixMultiplyGPUPfS_S_i:
	.zero		924


//--------------------- SYMBOLS --------------------------

	.type		.nv.reservedSmem.offset0,@object
	.size		.nv.reservedSmem.offset0,0x4
